//
// Generated by NVIDIA NVVM Compiler
//
// Compiler Build ID: CL-36424714
// Cuda compilation tools, release 13.0, V13.0.88
// Based on NVVM 20.0.0
//

.version 9.0
.target sm_100
.address_size 64

	// .globl	registration_kernel

.visible .entry registration_kernel(
	.param .u64 .ptr .align 1 registration_kernel_param_0,
	.param .u64 .ptr .align 1 registration_kernel_param_1
)
{
	.reg .b32 	%r<8>;
	.reg .b64 	%rd<9>;

	ld.param.u64 	%rd1, [registration_kernel_param_0];
	ld.param.u64 	%rd2, [registration_kernel_param_1];
	cvta.to.global.u64 	%rd3, %rd2;
	cvta.to.global.u64 	%rd4, %rd1;
	mov.u32 	%r1, %ctaid.x;
	mov.u32 	%r2, %ntid.x;
	mov.u32 	%r3, %tid.x;
	mad.lo.s32 	%r4, %r1, %r2, %r3;
	mul.wide.s32 	%rd5, %r4, 4;
	add.s64 	%rd6, %rd4, %rd5;
	ld.global.u32 	%r5, [%rd6];
	mul.wide.s32 	%rd7, %r5, 4;
	add.s64 	%rd8, %rd3, %rd7;
	ld.global.u32 	%r6, [%rd8];
	add.s32 	%r7, %r6, 1;
	st.global.u32 	[%rd8], %r7;
	ret;

}


// ===== COMPILED SASS (sm_100) =====

	.target	sm_100

	.elftype	@"ET_EXEC"


//--------------------- .note.nv.tkinfo           --------------------------
	.section	.note.nv.tkinfo,"",@"SHT_NOTE"
	.sectionflags	@"SHF_NOTE_NV_TKINFO"
	.tkinfo
        /*0018*/ 	.word	0x00000002
        /*0030*/ 	.string	""
        /*0030*/ 	.string	"ptxas"
        /*0030*/ 	.string	"Cuda compilation tools, release 13.0, V13.0.88"
        /*0030*/ 	.string	"Build cuda_13.0.r13.0/compiler.36424714_0"
        /*0030*/ 	.string	"-arch sm_100 -m 64 "



//--------------------- .note.nv.cuinfo           --------------------------
	.section	.note.nv.cuinfo,"",@"SHT_NOTE"
	.sectionflags	@"SHF_NOTE_NV_CUINFO"
        /*0018*/ 	.short	0x0002
        /*001a*/ 	.short	0x0064
        /*001c*/ 	.short	0x0082
	.zero		2


//--------------------- .nv.info                  --------------------------
	.section	.nv.info,"",@"SHT_CUDA_INFO"
	.align	4


	//----- nvinfo : EIATTR_REGCOUNT
	.align		4
        /*0000*/ 	.byte	0x04, 0x2f
        /*0002*/ 	.short	(.L_1 - .L_0)
	.align		4
.L_0:
        /*0004*/ 	.word	index@(registration_kernel)
        /*0008*/ 	.word	0x0000000a


	//----- nvinfo : EIATTR_FRAME_SIZE
	.align		4
.L_1:
        /*000c*/ 	.byte	0x04, 0x11
        /*000e*/ 	.short	(.L_3 - .L_2)
	.align		4
.L_2:
        /*0010*/ 	.word	index@(registration_kernel)
        /*0014*/ 	.word	0x00000000


	//----- nvinfo : EIATTR_MIN_STACK_SIZE
	.align		4
.L_3:
        /*0018*/ 	.byte	0x04, 0x12
        /*001a*/ 	.short	(.L_5 - .L_4)
	.align		4
.L_4:
        /*001c*/ 	.word	index@(registration_kernel)
        /*0020*/ 	.word	0x00000000
.L_5:


//--------------------- .nv.compat                --------------------------
	.section	.nv.compat,"",@"SHT_CUDA_COMPAT_INFO"
	.align	4
        /*0000*/ 	.byte	0x02, 0x09, 0x00, 0x00, 0x02, 0x02, 0x01, 0x00, 0x02, 0x05, 0x05, 0x00, 0x03, 0x07, 0x01, 0x01
        /*0010*/ 	.byte	0x02, 0x03, 0x00, 0x00, 0x02, 0x06, 0x01, 0x00, 0x04, 0x0b, 0x08, 0x00, 0x09, 0x00, 0x00, 0x00
        /*0020*/ 	.byte	0x00, 0x00, 0x00, 0x00


//--------------------- .nv.info.registration_kernel --------------------------
	.section	.nv.info.registration_kernel,"",@"SHT_CUDA_INFO"
	.sectionflags	@""
	.align	4


	//----- nvinfo : EIATTR_CUDA_API_VERSION
	.align		4
        /*0000*/ 	.byte	0x04, 0x37
        /*0002*/ 	.short	(.L_7 - .L_6)
.L_6:
        /*0004*/ 	.word	0x00000082


	//----- nvinfo : EIATTR_KPARAM_INFO
	.align		4
.L_7:
        /*0008*/ 	.byte	0x04, 0x17
        /*000a*/ 	.short	(.L_9 - .L_8)
.L_8:
        /*000c*/ 	.word	0x00000000
        /*0010*/ 	.short	0x0001
        /*0012*/ 	.short	0x0008
        /*0014*/ 	.byte	0x00, 0xf5, 0x21, 0x00


	//----- nvinfo : EIATTR_KPARAM_INFO
	.align		4
.L_9:
        /*0018*/ 	.byte	0x04, 0x17
        /*001a*/ 	.short	(.L_11 - .L_10)
.L_10:
        /*001c*/ 	.word	0x00000000
        /*0020*/ 	.short	0x0000
        /*0022*/ 	.short	0x0000
        /*0024*/ 	.byte	0x00, 0xf5, 0x21, 0x00


	//----- nvinfo : EIATTR_SPARSE_MMA_MASK
	.align		4
.L_11:
        /*0028*/ 	.byte	0x03, 0x50
        /*002a*/ 	.short	0x0000


	//----- nvinfo : EIATTR_MAXREG_COUNT
	.align		4
        /*002c*/ 	.byte	0x03, 0x1b
        /*002e*/ 	.short	0x00ff


	//----- nvinfo : EIATTR_MERCURY_ISA_VERSION
	.align		4
        /*0030*/ 	.byte	0x03, 0x5f
        /*0032*/ 	.short	0x0101


	//----- nvinfo : EIATTR_VRC_CTA_INIT_COUNT
	.align		4
        /*0034*/ 	.byte	0x02, 0x4a
	.zero		1
	.zero		1


	//----- nvinfo : EIATTR_EXIT_INSTR_OFFSETS
	.align		4
        /*0038*/ 	.byte	0x04, 0x1c
        /*003a*/ 	.short	(.L_13 - .L_12)


	//   ....[0]....
.L_12:
        /*003c*/ 	.word	0x000000e0


	//----- nvinfo : EIATTR_CBANK_PARAM_SIZE
	.align		4
.L_13:
        /*0040*/ 	.byte	0x03, 0x19
        /*0042*/ 	.short	0x0010


	//----- nvinfo : EIATTR_PARAM_CBANK
	.align		4
        /*0044*/ 	.byte	0x04, 0x0a
        /*0046*/ 	.short	(.L_15 - .L_14)
	.align		4
.L_14:
        /*0048*/ 	.word	index@(.nv.constant0.registration_kernel)
        /*004c*/ 	.short	0x0380
        /*004e*/ 	.short	0x0010


	//----- nvinfo : EIATTR_SW_WAR
	.align		4
.L_15:
        /*0050*/ 	.byte	0x04, 0x36
        /*0052*/ 	.short	(.L_17 - .L_16)
.L_16:
        /*0054*/ 	.word	0x00000008
.L_17:


//--------------------- .nv.callgraph             --------------------------
	.section	.nv.callgraph,"",@"SHT_CUDA_CALLGRAPH"
	.align	4
	.sectionentsize	8
	.align		4
        /*0000*/ 	.word	0x00000000
	.align		4
        /*0004*/ 	.word	0xffffffff
	.align		4
        /*0008*/ 	.word	0x00000000
	.align		4
        /*000c*/ 	.word	0xfffffffe
	.align		4
        /*0010*/ 	.word	0x00000000
	.align		4
        /*0014*/ 	.word	0xfffffffd
	.align		4
        /*0018*/ 	.word	0x00000000
	.align		4
        /*001c*/ 	.word	0xfffffffc


//--------------------- .text.registration_kernel --------------------------
	.section	.text.registration_kernel,"ax",@progbits
	.align	128
        .global         registration_kernel
        .type           registration_kernel,@function
        .size           registration_kernel,(.L_x_1 - registration_kernel)
        .other          registration_kernel,@"STO_CUDA_ENTRY STV_DEFAULT"
registration_kernel:
.text.registration_kernel:
[----:B------:R-:W-:Y:S01]  /*0000*/  LDC R1, c[0x0][0x37c] ;  /* 0x0000df00ff017b82 */ /* 0x000fe20000000800 */
[----:B------:R-:W0:Y:S07]  /*0010*/  S2R R0, SR_TID.X ;  /* 0x0000000000007919 */ /* 0x000e2e0000002100 */
[----:B------:R-:W0:Y:S01]  /*0020*/  S2UR UR6, SR_CTAID.X ;  /* 0x00000000000679c3 */ /* 0x000e220000002500 */
[----:B------:R-:W1:Y:S07]  /*0030*/  LDCU.64 UR4, c[0x0][0x358] ;  /* 0x00006b00ff0477ac */ /* 0x000e6e0008000a00 */
[----:B------:R-:W0:Y:S08]  /*0040*/  LDC R5, c[0x0][0x360] ;  /* 0x0000d800ff057b82 */ /* 0x000e300000000800 */
[----:B------:R-:W2:Y:S01]  /*0050*/  LDC.64 R2, c[0x0][0x380] ;  /* 0x0000e000ff027b82 */ /* 0x000ea20000000a00 */
[----:B0-----:R-:W-:-:S04]  /*0060*/  IMAD R5, R5, UR6, R0 ;  /* 0x0000000605057c24 */ /* 0x001fc8000f8e0200 */
[----:B--2---:R-:W-:-:S03]  /*0070*/  IMAD.WIDE R2, R5, 0x4, R2 ;  /* 0x0000000405027825 */ /* 0x004fc600078e0202 */
[----:B------:R-:W0:Y:S03]  /*0080*/  LDC.64 R4, c[0x0][0x388] ;  /* 0x0000e200ff047b82 */ /* 0x000e260000000a00 */
[----:B-1----:R-:W0:Y:S02]  /*0090*/  LDG.E R3, desc[UR4][R2.64] ;  /* 0x0000000402037981 */ /* 0x002e24000c1e1900 */
[----:B0-----:R-:W-:-:S05]  /*00a0*/  IMAD.WIDE R4, R3, 0x4, R4 ;  /* 0x0000000403047825 */ /* 0x001fca00078e0204 */
[----:B------:R-:W2:Y:S02]  /*00b0*/  LDG.E R0, desc[UR4][R4.64] ;  /* 0x0000000404007981 */ /* 0x000ea4000c1e1900 */
[----:B--2---:R-:W-:-:S05]  /*00c0*/  IADD3 R7, PT, PT, R0, 0x1, RZ ;  /* 0x0000000100077810 */ /* 0x004fca0007ffe0ff */
[----:B------:R-:W-:Y:S01]  /*00d0*/  STG.E desc[UR4][R4.64], R7 ;  /* 0x0000000704007986 */ /* 0x000fe2000c101904 */
[----:B------:R-:W-:Y:S05]  /*00e0*/  EXIT ;  /* 0x000000000000794d */ /* 0x000fea0003800000 */
.L_x_0:
[----:B------:R-:W-:-:S00]  /*00f0*/  BRA `(.L_x_0) ;  /* 0xfffffffc00fc7947 */ /* 0x000fc0000383ffff */
[----:B------:R-:W-:-:S00]  /*0100*/  NOP ;  /* 0x0000000000007918 */ /* 0x000fc00000000000 */
[----:B------:R-:W-:-:S00]  /*0110*/  NOP ;  /* 0x0000000000007918 */ /* 0x000fc00000000000 */
[----:B------:R-:W-:-:S00]  /*0120*/  NOP ;  /* 0x0000000000007918 */ /* 0x000fc00000000000 */
[----:B------:R-:W-:-:S00]  /*0130*/  NOP ;  /* 0x0000000000007918 */ /* 0x000fc00000000000 */
[----:B------:R-:W-:-:S00]  /*0140*/  NOP ;  /* 0x0000000000007918 */ /* 0x000fc00000000000 */
[----:B------:R-:W-:-:S00]  /*0150*/  NOP ;  /* 0x0000000000007918 */ /* 0x000fc00000000000 */
[----:B------:R-:W-:-:S00]  /*0160*/  NOP ;  /* 0x0000000000007918 */ /* 0x000fc00000000000 */
[----:B------:R-:W-:-:S00]  /*0170*/  NOP ;  /* 0x0000000000007918 */ /* 0x000fc00000000000 */
.L_x_1:


//--------------------- .nv.shared.reserved.0     --------------------------
	.section	.nv.shared.reserved.0,"aw",@nobits
	.weak		__nv_reservedSMEM_offset_0_alias
	.size		__nv_reservedSMEM_offset_0_alias, 0, 64
	.other		__nv_reservedSMEM_offset_0_alias,@"STO_CUDA_RESERVED_SHARED STV_DEFAULT"
__nv_reservedSMEM_offset_0_alias:
	.zero		0
	.zero		64


//--------------------- .nv.constant0.registration_kernel --------------------------
	.section	.nv.constant0.registration_kernel,"a",@progbits
	.sectionflags	@""
	.align	4
.nv.constant0.registration_kernel:
	.zero		912


//--------------------- SYMBOLS --------------------------

	.type		.nv.reservedSmem.offset0,@object
	.size		.nv.reservedSmem.offset0,0x4
